	.headerflags	@"EF_CUDA_TEXMODE_UNIFIED EF_CUDA_64BIT_ADDRESS EF_CUDA_ACCELERATORS EF_CUDA_SM90 EF_CUDA_VIRTUAL_SM(EF_CUDA_SM90)"
	.elftype	@"ET_EXEC"


//--------------------- .nv.info                  --------------------------
	.section	.nv.info,"",@"SHT_CUDA_INFO"
	.align	4


	//----- nvinfo : EIATTR_REGCOUNT
	.align		4
        /*0000*/ 	.byte	0x04, 0x2f
        /*0002*/ 	.short	(.L_1 - .L_0)
	.align		4
.L_0:
        /*0004*/ 	.word	index@(triton_poi_fused_add_8)
        /*0008*/ 	.word	0x0000000e


	//----- nvinfo : EIATTR_MIN_STACK_SIZE
	.align		4
.L_1:
        /*000c*/ 	.byte	0x04, 0x12
        /*000e*/ 	.short	(.L_3 - .L_2)
	.align		4
.L_2:
        /*0010*/ 	.word	index@(triton_poi_fused_add_8)
        /*0014*/ 	.word	0x00000000


	//----- nvinfo : EIATTR_FRAME_SIZE
	.align		4
.L_3:
        /*0018*/ 	.byte	0x04, 0x11
        /*001a*/ 	.short	(.L_5 - .L_4)
	.align		4
.L_4:
        /*001c*/ 	.word	index@(triton_poi_fused_add_8)
        /*0020*/ 	.word	0x00000000


	//----- nvinfo : EIATTR_MIN_STACK_SIZE
	.align		4
.L_5:
        /*0024*/ 	.byte	0x04, 0x12
        /*0026*/ 	.short	(.L_7 - .L_6)
	.align		4
.L_6:
        /*0028*/ 	.word	index@(triton_poi_fused_add_8)
        /*002c*/ 	.word	0x00000000
.L_7:


//--------------------- .nv.info.triton_poi_fused_add_8 --------------------------
	.section	.nv.info.triton_poi_fused_add_8,"",@"SHT_CUDA_INFO"
	.sectionflags	@""
	.align	4


	//----- nvinfo : EIATTR_CUDA_API_VERSION
	.align		4
        /*0000*/ 	.byte	0x04, 0x37
        /*0002*/ 	.short	(.L_9 - .L_8)
.L_8:
        /*0004*/ 	.word	0x0000007c


	//----- nvinfo : EIATTR_KPARAM_INFO
	.align		4
.L_9:
        /*0008*/ 	.byte	0x04, 0x17
        /*000a*/ 	.short	(.L_11 - .L_10)
.L_10:
        /*000c*/ 	.word	0x00000000
        /*0010*/ 	.short	0x0003
        /*0012*/ 	.short	0x0018
        /*0014*/ 	.byte	0x00, 0xf0, 0x11, 0x00


	//----- nvinfo : EIATTR_KPARAM_INFO
	.align		4
.L_11:
        /*0018*/ 	.byte	0x04, 0x17
        /*001a*/ 	.short	(.L_13 - .L_12)
.L_12:
        /*001c*/ 	.word	0x00000000
        /*0020*/ 	.short	0x0002
        /*0022*/ 	.short	0x0010
        /*0024*/ 	.byte	0x00, 0xf4, 0x21, 0x00


	//----- nvinfo : EIATTR_KPARAM_INFO
	.align		4
.L_13:
        /*0028*/ 	.byte	0x04, 0x17
        /*002a*/ 	.short	(.L_15 - .L_14)
.L_14:
        /*002c*/ 	.word	0x00000000
        /*0030*/ 	.short	0x0001
        /*0032*/ 	.short	0x0008
        /*0034*/ 	.byte	0x00, 0xf4, 0x21, 0x00


	//----- nvinfo : EIATTR_KPARAM_INFO
	.align		4
.L_15:
        /*0038*/ 	.byte	0x04, 0x17
        /*003a*/ 	.short	(.L_17 - .L_16)
.L_16:
        /*003c*/ 	.word	0x00000000
        /*0040*/ 	.short	0x0000
        /*0042*/ 	.short	0x0000
        /*0044*/ 	.byte	0x00, 0xf4, 0x21, 0x00


	//----- nvinfo : EIATTR_SPARSE_MMA_MASK
	.align		4
.L_17:
        /*0048*/ 	.byte	0x03, 0x50
        /*004a*/ 	.short	0x0000


	//----- nvinfo : EIATTR_MAXREG_COUNT
	.align		4
        /*004c*/ 	.byte	0x03, 0x1b
        /*004e*/ 	.short	0x00ff


	//----- nvinfo : EIATTR_EXIT_INSTR_OFFSETS
	.align		4
        /*0050*/ 	.byte	0x04, 0x1c
        /*0052*/ 	.short	(.L_19 - .L_18)


	//   ....[0]....
.L_18:
        /*0054*/ 	.word	0x000001c0


	//   ....[1]....
        /*0058*/ 	.word	0x000001e0


	//----- nvinfo : EIATTR_REQNTID
	.align		4
.L_19:
        /*005c*/ 	.byte	0x04, 0x10
        /*005e*/ 	.short	(.L_21 - .L_20)
.L_20:
        /*0060*/ 	.word	0x00000020
        /*0064*/ 	.word	0x00000001
        /*0068*/ 	.word	0x00000001


	//----- nvinfo : EIATTR_CBANK_PARAM_SIZE
	.align		4
.L_21:
        /*006c*/ 	.byte	0x03, 0x19
        /*006e*/ 	.short	0x001c


	//----- nvinfo : EIATTR_PARAM_CBANK
	.align		4
        /*0070*/ 	.byte	0x04, 0x0a
        /*0072*/ 	.short	(.L_23 - .L_22)
	.align		4
.L_22:
        /*0074*/ 	.word	index@(.nv.constant0.triton_poi_fused_add_8)
        /*0078*/ 	.short	0x0210
        /*007a*/ 	.short	0x001c


	//----- nvinfo : EIATTR_SW_WAR
	.align		4
.L_23:
        /*007c*/ 	.byte	0x04, 0x36
        /*007e*/ 	.short	(.L_25 - .L_24)
.L_24:
        /*0080*/ 	.word	0x00000008
.L_25:


//--------------------- .nv.callgraph             --------------------------
	.section	.nv.callgraph,"",@"SHT_CUDA_CALLGRAPH"
	.align	4
	.sectionentsize	8
	.align		4
        /*0000*/ 	.word	0x00000000
	.align		4
        /*0004*/ 	.word	0xffffffff
	.align		4
        /*0008*/ 	.word	0x00000000
	.align		4
        /*000c*/ 	.word	0xfffffffe
	.align		4
        /*0010*/ 	.word	0x00000000
	.align		4
        /*0014*/ 	.word	0xfffffffd
	.align		4
        /*0018*/ 	.word	0x00000000
	.align		4
        /*001c*/ 	.word	0xfffffffc


//--------------------- .text.triton_poi_fused_add_8 --------------------------
	.section	.text.triton_poi_fused_add_8,"ax",@progbits
	.align	128
        .global         triton_poi_fused_add_8
        .type           triton_poi_fused_add_8,@function
        .size           triton_poi_fused_add_8,(.L_x_1 - triton_poi_fused_add_8)
        .other          triton_poi_fused_add_8,@"STO_CUDA_ENTRY STV_DEFAULT"
triton_poi_fused_add_8:
.text.triton_poi_fused_add_8:
[----:B------:R-:W0:Y:S02]  /*0000*/  LDC R1, c[0x0][0x28] ;  /* 0x00000a00ff017b82 */ /* 0x000e240000000800 */
[----:B------:R-:W1:Y:S01]  /*0010*/  S2R R10, SR_TID.X ;  /* 0x00000000000a7919 */ /* 0x000e620000002100 */
[----:B------:R-:W2:Y:S01]  /*0020*/  LDC.64 R6, c[0x0][0x220] ;  /* 0x00008800ff067b82 */ /* 0x000ea20000000a00 */
[----:B------:R-:W-:Y:S01]  /*0030*/  ULDC.64 UR4, c[0x0][0x208] ;  /* 0x0000820000047ab9 */ /* 0x000fe20000000a00 */
[----:B------:R-:W3:Y:S06]  /*0040*/  S2R R9, SR_CTAID.X ;  /* 0x0000000000097919 */ /* 0x000eec0000002500 */
[----:B------:R-:W4:Y:S08]  /*0050*/  LDC.64 R4, c[0x0][0x218] ;  /* 0x00008600ff047b82 */ /* 0x000f300000000a00 */
[----:B------:R-:W5:Y:S01]  /*0060*/  LDC.64 R2, c[0x0][0x210] ;  /* 0x00008400ff027b82 */ /* 0x000f620000000a00 */
[----:B-1----:R-:W-:-:S02]  /*0070*/  LOP3.LUT R0, R10, 0xf, RZ, 0xc0, !PT ;  /* 0x0000000f0a007812 */ /* 0x002fc400078ec0ff */
[----:B---3--:R-:W-:-:S03]  /*0080*/  SHF.R.S32.HI R8, RZ, 0x1b, R9 ;  /* 0x0000001bff087819 */ /* 0x008fc60000011409 */
[----:B------:R-:W-:Y:S01]  /*0090*/  IMAD R9, R9, 0x10, R0 ;  /* 0x0000001009097824 */ /* 0x000fe200078e0200 */
[----:B------:R-:W-:Y:S01]  /*00a0*/  SGXT R0, R8, 0x1 ;  /* 0x000000010800781a */ /* 0x000fe20000000200 */
[----:B------:R-:W-:-:S03]  /*00b0*/  HFMA2.MMA R8, -RZ, RZ, 0, 0 ;  /* 0x00000000ff087435 */ /* 0x000fc600000001ff */
[C---:B------:R-:W-:Y:S01]  /*00c0*/  ISETP.GE.AND P0, PT, R9.reuse, 0x10, PT ;  /* 0x000000100900780c */ /* 0x040fe20003f06270 */
[----:B----4-:R-:W-:Y:S01]  /*00d0*/  IMAD.WIDE R4, R9, 0x4, R4 ;  /* 0x0000000409047825 */ /* 0x010fe200078e0204 */
[----:B------:R-:W-:-:S04]  /*00e0*/  LEA.HI R0, R0, R9, RZ, 0x2 ;  /* 0x0000000900007211 */ /* 0x000fc800078f10ff */
[----:B------:R-:W-:-:S05]  /*00f0*/  LOP3.LUT R0, R0, 0xfffffffc, RZ, 0xc0, !PT ;  /* 0xfffffffc00007812 */ /* 0x000fca00078ec0ff */
[C---:B------:R-:W-:Y:S02]  /*0100*/  IMAD.IADD R11, R9.reuse, 0x1, -R0 ;  /* 0x00000001090b7824 */ /* 0x040fe400078e0a00 */
[----:B-----5:R-:W-:Y:S01]  /*0110*/  IMAD.WIDE R2, R9, 0x4, R2 ;  /* 0x0000000409027825 */ /* 0x020fe200078e0202 */
[----:B------:R-:W3:Y:S03]  /*0120*/  @!P0 LDG.E R8, desc[UR4][R4.64] ;  /* 0x0000000404088981 */ /* 0x000ee6000c1e1900 */
[----:B--2---:R-:W-:-:S04]  /*0130*/  IMAD.WIDE R6, R11, 0x4, R6 ;  /* 0x000000040b067825 */ /* 0x004fc800078e0206 */
[----:B------:R-:W-:Y:S01]  /*0140*/  IMAD.MOV.U32 R11, RZ, RZ, RZ ;  /* 0x000000ffff0b7224 */ /* 0x000fe200078e00ff */
[----:B------:R-:W-:-:S05]  /*0150*/  MOV R0, RZ ;  /* 0x000000ff00007202 */ /* 0x000fca0000000f00 */
[----:B------:R-:W3:Y:S04]  /*0160*/  @!P0 LDG.E.EL R11, desc[UR4][R6.64] ;  /* 0x00000004060b8981 */ /* 0x000ee8000c2e1900 */
[----:B------:R-:W2:Y:S01]  /*0170*/  @!P0 LDG.E R0, desc[UR4][R2.64] ;  /* 0x0000000402008981 */ /* 0x000ea2000c1e1900 */
[----:B------:R-:W-:-:S04]  /*0180*/  LOP3.LUT P0, RZ, R10, 0x10, RZ, 0xc0, !PT ;  /* 0x000000100aff7812 */ /* 0x000fc8000780c0ff */
[----:B------:R-:W-:Y:S01]  /*0190*/  ISETP.LT.AND P0, PT, R9, 0x10, !P0 ;  /* 0x000000100900780c */ /* 0x000fe20004701270 */
[----:B---3--:R-:W-:-:S04]  /*01a0*/  FADD R11, R11, R8 ;  /* 0x000000080b0b7221 */ /* 0x008fc80000000000 */
[----:B--2---:R-:W-:-:S08]  /*01b0*/  FADD R11, R11, R0 ;  /* 0x000000000b0b7221 */ /* 0x004fd00000000000 */
[----:B------:R-:W-:Y:S05]  /*01c0*/  @!P0 EXIT ;  /* 0x000000000000894d */ /* 0x000fea0003800000 */
[----:B------:R-:W-:Y:S01]  /*01d0*/  STG.E desc[UR4][R2.64], R11 ;  /* 0x0000000b02007986 */ /* 0x000fe2000c101904 */
[----:B------:R-:W-:Y:S05]  /*01e0*/  EXIT ;  /* 0x000000000000794d */ /* 0x000fea0003800000 */
.L_x_0:
[----:B------:R-:W-:-:S00]  /*01f0*/  BRA `(.L_x_0) ;  /* 0xfffffffc00fc7947 */ /* 0x000fc0000383ffff */
[----:B------:R-:W-:-:S00]  /*0200*/  NOP ;  /* 0x0000000000007918 */ /* 0x000fc00000000000 */
[----:B------:R-:W-:-:S00]  /*0210*/  NOP ;  /* 0x0000000000007918 */ /* 0x000fc00000000000 */
[----:B------:R-:W-:-:S00]  /*0220*/  NOP ;  /* 0x0000000000007918 */ /* 0x000fc00000000000 */
[----:B------:R-:W-:-:S00]  /*0230*/  NOP ;  /* 0x0000000000007918 */ /* 0x000fc00000000000 */
[----:B------:R-:W-:-:S00]  /*0240*/  NOP ;  /* 0x0000000000007918 */ /* 0x000fc00000000000 */
[----:B------:R-:W-:-:S00]  /*0250*/  NOP ;  /* 0x0000000000007918 */ /* 0x000fc00000000000 */
[----:B------:R-:W-:-:S00]  /*0260*/  NOP ;  /* 0x0000000000007918 */ /* 0x000fc00000000000 */
[----:B------:R-:W-:-:S00]  /*0270*/  NOP ;  /* 0x0000000000007918 */ /* 0x000fc00000000000 */
.L_x_1:


//--------------------- .nv.constant0.triton_poi_fused_add_8 --------------------------
	.section	.nv.constant0.triton_poi_fused_add_8,"a",@progbits
	.sectionflags	@""
	.align	4
.nv.constant0.triton_poi_fused_add_8:
	.zero		556
